//
// Generated by NVIDIA NVVM Compiler
//
// Compiler Build ID: CL-36424714
// Cuda compilation tools, release 13.0, V13.0.88
// Based on NVVM 20.0.0
//

.version 9.0
.target sm_100
.address_size 64

	// .globl	normGovaluate

.visible .entry normGovaluate(
	.param .u64 .ptr .align 1 normGovaluate_param_0,
	.param .u32 normGovaluate_param_1
)
{
	.reg .pred 	%p<2>;
	.reg .b32 	%r<9>;
	.reg .b32 	%f<3>;
	.reg .b64 	%rd<5>;

	ld.param.u64 	%rd1, [normGovaluate_param_0];
	ld.param.u32 	%r2, [normGovaluate_param_1];
	mov.u32 	%r3, %ctaid.y;
	mov.u32 	%r4, %nctaid.x;
	mov.u32 	%r5, %ctaid.x;
	mad.lo.s32 	%r6, %r3, %r4, %r5;
	mov.u32 	%r7, %ntid.x;
	mov.u32 	%r8, %tid.x;
	mad.lo.s32 	%r1, %r6, %r7, %r8;
	setp.ge.s32 	%p1, %r1, %r2;
	@%p1 bra 	$L__BB0_2;
	cvta.to.global.u64 	%rd2, %rd1;
	mul.wide.s32 	%rd3, %r1, 4;
	add.s64 	%rd4, %rd2, %rd3;
	ld.global.f32 	%f1, [%rd4];
	abs.f32 	%f2, %f1;
	st.global.f32 	[%rd4], %f2;
$L__BB0_2:
	ret;

}


// ===== COMPILED SASS (sm_100) =====

	.target	sm_100

	.elftype	@"ET_EXEC"


//--------------------- .note.nv.tkinfo           --------------------------
	.section	.note.nv.tkinfo,"",@"SHT_NOTE"
	.sectionflags	@"SHF_NOTE_NV_TKINFO"
	.tkinfo
        /*0018*/ 	.word	0x00000002
        /*0030*/ 	.string	""
        /*0030*/ 	.string	"ptxas"
        /*0030*/ 	.string	"Cuda compilation tools, release 13.0, V13.0.88"
        /*0030*/ 	.string	"Build cuda_13.0.r13.0/compiler.36424714_0"
        /*0030*/ 	.string	"-arch sm_100 -m 64 "



//--------------------- .note.nv.cuinfo           --------------------------
	.section	.note.nv.cuinfo,"",@"SHT_NOTE"
	.sectionflags	@"SHF_NOTE_NV_CUINFO"
        /*0018*/ 	.short	0x0002
        /*001a*/ 	.short	0x0064
        /*001c*/ 	.short	0x0082
	.zero		2


//--------------------- .nv.info                  --------------------------
	.section	.nv.info,"",@"SHT_CUDA_INFO"
	.align	4


	//----- nvinfo : EIATTR_REGCOUNT
	.align		4
        /*0000*/ 	.byte	0x04, 0x2f
        /*0002*/ 	.short	(.L_1 - .L_0)
	.align		4
.L_0:
        /*0004*/ 	.word	index@(normGovaluate)
        /*0008*/ 	.word	0x00000008


	//----- nvinfo : EIATTR_FRAME_SIZE
	.align		4
.L_1:
        /*000c*/ 	.byte	0x04, 0x11
        /*000e*/ 	.short	(.L_3 - .L_2)
	.align		4
.L_2:
        /*0010*/ 	.word	index@(normGovaluate)
        /*0014*/ 	.word	0x00000000


	//----- nvinfo : EIATTR_MIN_STACK_SIZE
	.align		4
.L_3:
        /*0018*/ 	.byte	0x04, 0x12
        /*001a*/ 	.short	(.L_5 - .L_4)
	.align		4
.L_4:
        /*001c*/ 	.word	index@(normGovaluate)
        /*0020*/ 	.word	0x00000000
.L_5:


//--------------------- .nv.compat                --------------------------
	.section	.nv.compat,"",@"SHT_CUDA_COMPAT_INFO"
	.align	4
        /*0000*/ 	.byte	0x02, 0x09, 0x00, 0x00, 0x02, 0x02, 0x01, 0x00, 0x02, 0x05, 0x05, 0x00, 0x03, 0x07, 0x01, 0x01
        /*0010*/ 	.byte	0x02, 0x03, 0x00, 0x00, 0x02, 0x06, 0x01, 0x00, 0x04, 0x0b, 0x08, 0x00, 0x09, 0x00, 0x00, 0x00
        /*0020*/ 	.byte	0x00, 0x00, 0x00, 0x00


//--------------------- .nv.info.normGovaluate    --------------------------
	.section	.nv.info.normGovaluate,"",@"SHT_CUDA_INFO"
	.sectionflags	@""
	.align	4


	//----- nvinfo : EIATTR_CUDA_API_VERSION
	.align		4
        /*0000*/ 	.byte	0x04, 0x37
        /*0002*/ 	.short	(.L_7 - .L_6)
.L_6:
        /*0004*/ 	.word	0x00000082


	//----- nvinfo : EIATTR_KPARAM_INFO
	.align		4
.L_7:
        /*0008*/ 	.byte	0x04, 0x17
        /*000a*/ 	.short	(.L_9 - .L_8)
.L_8:
        /*000c*/ 	.word	0x00000000
        /*0010*/ 	.short	0x0001
        /*0012*/ 	.short	0x0008
        /*0014*/ 	.byte	0x00, 0xf0, 0x11, 0x00


	//----- nvinfo : EIATTR_KPARAM_INFO
	.align		4
.L_9:
        /*0018*/ 	.byte	0x04, 0x17
        /*001a*/ 	.short	(.L_11 - .L_10)
.L_10:
        /*001c*/ 	.word	0x00000000
        /*0020*/ 	.short	0x0000
        /*0022*/ 	.short	0x0000
        /*0024*/ 	.byte	0x00, 0xf5, 0x21, 0x00


	//----- nvinfo : EIATTR_SPARSE_MMA_MASK
	.align		4
.L_11:
        /*0028*/ 	.byte	0x03, 0x50
        /*002a*/ 	.short	0x0000


	//----- nvinfo : EIATTR_MAXREG_COUNT
	.align		4
        /*002c*/ 	.byte	0x03, 0x1b
        /*002e*/ 	.short	0x00ff


	//----- nvinfo : EIATTR_MERCURY_ISA_VERSION
	.align		4
        /*0030*/ 	.byte	0x03, 0x5f
        /*0032*/ 	.short	0x0101


	//----- nvinfo : EIATTR_VRC_CTA_INIT_COUNT
	.align		4
        /*0034*/ 	.byte	0x02, 0x4a
	.zero		1
	.zero		1


	//----- nvinfo : EIATTR_EXIT_INSTR_OFFSETS
	.align		4
        /*0038*/ 	.byte	0x04, 0x1c
        /*003a*/ 	.short	(.L_13 - .L_12)


	//   ....[0]....
.L_12:
        /*003c*/ 	.word	0x000000a0


	//   ....[1]....
        /*0040*/ 	.word	0x00000110


	//----- nvinfo : EIATTR_CBANK_PARAM_SIZE
	.align		4
.L_13:
        /*0044*/ 	.byte	0x03, 0x19
        /*0046*/ 	.short	0x000c


	//----- nvinfo : EIATTR_PARAM_CBANK
	.align		4
        /*0048*/ 	.byte	0x04, 0x0a
        /*004a*/ 	.short	(.L_15 - .L_14)
	.align		4
.L_14:
        /*004c*/ 	.word	index@(.nv.constant0.normGovaluate)
        /*0050*/ 	.short	0x0380
        /*0052*/ 	.short	0x000c


	//----- nvinfo : EIATTR_SW_WAR
	.align		4
.L_15:
        /*0054*/ 	.byte	0x04, 0x36
        /*0056*/ 	.short	(.L_17 - .L_16)
.L_16:
        /*0058*/ 	.word	0x00000008
.L_17:


//--------------------- .nv.callgraph             --------------------------
	.section	.nv.callgraph,"",@"SHT_CUDA_CALLGRAPH"
	.align	4
	.sectionentsize	8
	.align		4
        /*0000*/ 	.word	0x00000000
	.align		4
        /*0004*/ 	.word	0xffffffff
	.align		4
        /*0008*/ 	.word	0x00000000
	.align		4
        /*000c*/ 	.word	0xfffffffe
	.align		4
        /*0010*/ 	.word	0x00000000
	.align		4
        /*0014*/ 	.word	0xfffffffd
	.align		4
        /*0018*/ 	.word	0x00000000
	.align		4
        /*001c*/ 	.word	0xfffffffc


//--------------------- .text.normGovaluate       --------------------------
	.section	.text.normGovaluate,"ax",@progbits
	.align	128
        .global         normGovaluate
        .type           normGovaluate,@function
        .size           normGovaluate,(.L_x_1 - normGovaluate)
        .other          normGovaluate,@"STO_CUDA_ENTRY STV_DEFAULT"
normGovaluate:
.text.normGovaluate:
[----:B------:R-:W-:Y:S01]  /*0000*/  LDC R1, c[0x0][0x37c] ;  /* 0x0000df00ff017b82 */ /* 0x000fe20000000800 */
[----:B------:R-:W0:Y:S07]  /*0010*/  S2R R0, SR_TID.X ;  /* 0x0000000000007919 */ /* 0x000e2e0000002100 */
[----:B------:R-:W-:Y:S01]  /*0020*/  S2UR UR4, SR_CTAID.Y ;  /* 0x00000000000479c3 */ /* 0x000fe20000002600 */
[----:B------:R-:W1:Y:S01]  /*0030*/  LDCU UR5, c[0x0][0x370] ;  /* 0x00006e00ff0577ac */ /* 0x000e620008000800 */
[----:B------:R-:W2:Y:S06]  /*0040*/  LDCU UR7, c[0x0][0x388] ;  /* 0x00007100ff0777ac */ /* 0x000eac0008000800 */
[----:B------:R-:W1:Y:S08]  /*0050*/  S2UR UR6, SR_CTAID.X ;  /* 0x00000000000679c3 */ /* 0x000e700000002500 */
[----:B------:R-:W0:Y:S01]  /*0060*/  LDC R5, c[0x0][0x360] ;  /* 0x0000d800ff057b82 */ /* 0x000e220000000800 */
[----:B-1----:R-:W-:-:S06]  /*0070*/  UIMAD UR4, UR4, UR5, UR6 ;  /* 0x00000005040472a4 */ /* 0x002fcc000f8e0206 */
[----:B0-----:R-:W-:-:S05]  /*0080*/  IMAD R5, R5, UR4, R0 ;  /* 0x0000000405057c24 */ /* 0x001fca000f8e0200 */
[----:B--2---:R-:W-:-:S13]  /*0090*/  ISETP.GE.AND P0, PT, R5, UR7, PT ;  /* 0x0000000705007c0c */ /* 0x004fda000bf06270 */
[----:B------:R-:W-:Y:S05]  /*00a0*/  @P0 EXIT ;  /* 0x000000000000094d */ /* 0x000fea0003800000 */
[----:B------:R-:W0:Y:S01]  /*00b0*/  LDC.64 R2, c[0x0][0x380] ;  /* 0x0000e000ff027b82 */ /* 0x000e220000000a00 */
[----:B------:R-:W1:Y:S01]  /*00c0*/  LDCU.64 UR4, c[0x0][0x358] ;  /* 0x00006b00ff0477ac */ /* 0x000e620008000a00 */
[----:B0-----:R-:W-:-:S05]  /*00d0*/  IMAD.WIDE R2, R5, 0x4, R2 ;  /* 0x0000000405027825 */ /* 0x001fca00078e0202 */
[----:B-1----:R-:W2:Y:S02]  /*00e0*/  LDG.E R0, desc[UR4][R2.64] ;  /* 0x0000000402007981 */ /* 0x002ea4000c1e1900 */
[----:B--2---:R-:W-:-:S05]  /*00f0*/  FADD R5, |R0|, -RZ ;  /* 0x800000ff00057221 */ /* 0x004fca0000000200 */
[----:B------:R-:W-:Y:S01]  /*0100*/  STG.E desc[UR4][R2.64], R5 ;  /* 0x0000000502007986 */ /* 0x000fe2000c101904 */
[----:B------:R-:W-:Y:S05]  /*0110*/  EXIT ;  /* 0x000000000000794d */ /* 0x000fea0003800000 */
.L_x_0:
[----:B------:R-:W-:-:S00]  /*0120*/  BRA `(.L_x_0) ;  /* 0xfffffffc00fc7947 */ /* 0x000fc0000383ffff */
[----:B------:R-:W-:-:S00]  /*0130*/  NOP ;  /* 0x0000000000007918 */ /* 0x000fc00000000000 */
        /* <DEDUP_REMOVED lines=12> */
.L_x_1:


//--------------------- .nv.shared.reserved.0     --------------------------
	.section	.nv.shared.reserved.0,"aw",@nobits
	.weak		__nv_reservedSMEM_offset_0_alias
	.size		__nv_reservedSMEM_offset_0_alias, 0, 64
	.other		__nv_reservedSMEM_offset_0_alias,@"STO_CUDA_RESERVED_SHARED STV_DEFAULT"
__nv_reservedSMEM_offset_0_alias:
	.zero		0
	.zero		64


//--------------------- .nv.constant0.normGovaluate --------------------------
	.section	.nv.constant0.normGovaluate,"a",@progbits
	.sectionflags	@""
	.align	4
.nv.constant0.normGovaluate:
	.zero		908


//--------------------- SYMBOLS --------------------------

	.type		.nv.reservedSmem.offset0,@object
	.size		.nv.reservedSmem.offset0,0x4
